	.headerflags	@"EF_CUDA_TEXMODE_UNIFIED EF_CUDA_64BIT_ADDRESS EF_CUDA_ACCELERATORS EF_CUDA_SM90 EF_CUDA_VIRTUAL_SM(EF_CUDA_SM90)"
	.elftype	@"ET_EXEC"


//--------------------- .nv.info                  --------------------------
	.section	.nv.info,"",@"SHT_CUDA_INFO"
	.align	4


	//----- nvinfo : EIATTR_REGCOUNT
	.align		4
        /*0000*/ 	.byte	0x04, 0x2f
        /*0002*/ 	.short	(.L_1 - .L_0)
	.align		4
.L_0:
        /*0004*/ 	.word	index@(triton_poi_fused_max_pool2d_with_indices_70)
        /*0008*/ 	.word	0x00000016


	//----- nvinfo : EIATTR_MIN_STACK_SIZE
	.align		4
.L_1:
        /*000c*/ 	.byte	0x04, 0x12
        /*000e*/ 	.short	(.L_3 - .L_2)
	.align		4
.L_2:
        /*0010*/ 	.word	index@(triton_poi_fused_max_pool2d_with_indices_70)
        /*0014*/ 	.word	0x00000000


	//----- nvinfo : EIATTR_FRAME_SIZE
	.align		4
.L_3:
        /*0018*/ 	.byte	0x04, 0x11
        /*001a*/ 	.short	(.L_5 - .L_4)
	.align		4
.L_4:
        /*001c*/ 	.word	index@(triton_poi_fused_max_pool2d_with_indices_70)
        /*0020*/ 	.word	0x00000000


	//----- nvinfo : EIATTR_MIN_STACK_SIZE
	.align		4
.L_5:
        /*0024*/ 	.byte	0x04, 0x12
        /*0026*/ 	.short	(.L_7 - .L_6)
	.align		4
.L_6:
        /*0028*/ 	.word	index@(triton_poi_fused_max_pool2d_with_indices_70)
        /*002c*/ 	.word	0x00000000
.L_7:


//--------------------- .nv.info.triton_poi_fused_max_pool2d_with_indices_70 --------------------------
	.section	.nv.info.triton_poi_fused_max_pool2d_with_indices_70,"",@"SHT_CUDA_INFO"
	.sectionflags	@""
	.align	4


	//----- nvinfo : EIATTR_CUDA_API_VERSION
	.align		4
        /*0000*/ 	.byte	0x04, 0x37
        /*0002*/ 	.short	(.L_9 - .L_8)
.L_8:
        /*0004*/ 	.word	0x0000007c


	//----- nvinfo : EIATTR_KPARAM_INFO
	.align		4
.L_9:
        /*0008*/ 	.byte	0x04, 0x17
        /*000a*/ 	.short	(.L_11 - .L_10)
.L_10:
        /*000c*/ 	.word	0x00000000
        /*0010*/ 	.short	0x0003
        /*0012*/ 	.short	0x0018
        /*0014*/ 	.byte	0x00, 0xf0, 0x11, 0x00


	//----- nvinfo : EIATTR_KPARAM_INFO
	.align		4
.L_11:
        /*0018*/ 	.byte	0x04, 0x17
        /*001a*/ 	.short	(.L_13 - .L_12)
.L_12:
        /*001c*/ 	.word	0x00000000
        /*0020*/ 	.short	0x0002
        /*0022*/ 	.short	0x0010
        /*0024*/ 	.byte	0x00, 0xf4, 0x21, 0x00


	//----- nvinfo : EIATTR_KPARAM_INFO
	.align		4
.L_13:
        /*0028*/ 	.byte	0x04, 0x17
        /*002a*/ 	.short	(.L_15 - .L_14)
.L_14:
        /*002c*/ 	.word	0x00000000
        /*0030*/ 	.short	0x0001
        /*0032*/ 	.short	0x0008
        /*0034*/ 	.byte	0x00, 0xf4, 0x21, 0x00


	//----- nvinfo : EIATTR_KPARAM_INFO
	.align		4
.L_15:
        /*0038*/ 	.byte	0x04, 0x17
        /*003a*/ 	.short	(.L_17 - .L_16)
.L_16:
        /*003c*/ 	.word	0x00000000
        /*0040*/ 	.short	0x0000
        /*0042*/ 	.short	0x0000
        /*0044*/ 	.byte	0x00, 0xf4, 0x21, 0x00


	//----- nvinfo : EIATTR_SPARSE_MMA_MASK
	.align		4
.L_17:
        /*0048*/ 	.byte	0x03, 0x50
        /*004a*/ 	.short	0x0000


	//----- nvinfo : EIATTR_MAXREG_COUNT
	.align		4
        /*004c*/ 	.byte	0x03, 0x1b
        /*004e*/ 	.short	0x00ff


	//----- nvinfo : EIATTR_EXIT_INSTR_OFFSETS
	.align		4
        /*0050*/ 	.byte	0x04, 0x1c
        /*0052*/ 	.short	(.L_19 - .L_18)


	//   ....[0]....
.L_18:
        /*0054*/ 	.word	0x00000aa0


	//----- nvinfo : EIATTR_REQNTID
	.align		4
.L_19:
        /*0058*/ 	.byte	0x04, 0x10
        /*005a*/ 	.short	(.L_21 - .L_20)
.L_20:
        /*005c*/ 	.word	0x00000080
        /*0060*/ 	.word	0x00000001
        /*0064*/ 	.word	0x00000001


	//----- nvinfo : EIATTR_CBANK_PARAM_SIZE
	.align		4
.L_21:
        /*0068*/ 	.byte	0x03, 0x19
        /*006a*/ 	.short	0x001c


	//----- nvinfo : EIATTR_PARAM_CBANK
	.align		4
        /*006c*/ 	.byte	0x04, 0x0a
        /*006e*/ 	.short	(.L_23 - .L_22)
	.align		4
.L_22:
        /*0070*/ 	.word	index@(.nv.constant0.triton_poi_fused_max_pool2d_with_indices_70)
        /*0074*/ 	.short	0x0210
        /*0076*/ 	.short	0x001c


	//----- nvinfo : EIATTR_SW_WAR
	.align		4
.L_23:
        /*0078*/ 	.byte	0x04, 0x36
        /*007a*/ 	.short	(.L_25 - .L_24)
.L_24:
        /*007c*/ 	.word	0x00000008
.L_25:


//--------------------- .nv.callgraph             --------------------------
	.section	.nv.callgraph,"",@"SHT_CUDA_CALLGRAPH"
	.align	4
	.sectionentsize	8
	.align		4
        /*0000*/ 	.word	0x00000000
	.align		4
        /*0004*/ 	.word	0xffffffff
	.align		4
        /*0008*/ 	.word	0x00000000
	.align		4
        /*000c*/ 	.word	0xfffffffe
	.align		4
        /*0010*/ 	.word	0x00000000
	.align		4
        /*0014*/ 	.word	0xfffffffd
	.align		4
        /*0018*/ 	.word	0x00000000
	.align		4
        /*001c*/ 	.word	0xfffffffc


//--------------------- .text.triton_poi_fused_max_pool2d_with_indices_70 --------------------------
	.section	.text.triton_poi_fused_max_pool2d_with_indices_70,"ax",@progbits
	.align	128
        .global         triton_poi_fused_max_pool2d_with_indices_70
        .type           triton_poi_fused_max_pool2d_with_indices_70,@function
        .size           triton_poi_fused_max_pool2d_with_indices_70,(.L_x_1 - triton_poi_fused_max_pool2d_with_indices_70)
        .other          triton_poi_fused_max_pool2d_with_indices_70,@"STO_CUDA_ENTRY STV_DEFAULT"
triton_poi_fused_max_pool2d_with_indices_70:
.text.triton_poi_fused_max_pool2d_with_indices_70:
[----:B------:R-:W-:Y:S01]  /*0000*/  LDC R1, c[0x0][0x28] ;  /* 0x00000a00ff017b82 */ /* 0x000fe20000000800 */
[----:B------:R-:W1:Y:S01]  /*0010*/  S2R R0, SR_TID.X ;  /* 0x0000000000007919 */ /* 0x000e620000002100 */
[----:B------:R-:W-:Y:S01]  /*0020*/  CS2R R10, SRZ ;  /* 0x00000000000a7805 */ /* 0x000fe2000001ff00 */
[----:B------:R-:W-:Y:S01]  /*0030*/  ULDC.64 UR4, c[0x0][0x208] ;  /* 0x0000820000047ab9 */ /* 0x000fe20000000a00 */
[----:B------:R-:W2:Y:S01]  /*0040*/  S2R R5, SR_CTAID.X ;  /* 0x0000000000057919 */ /* 0x000ea20000002500 */
[----:B------:R-:W-:Y:S01]  /*0050*/  CS2R R14, SRZ ;  /* 0x00000000000e7805 */ /* 0x000fe2000001ff00 */
[----:B------:R-:W-:Y:S01]  /*0060*/  ULDC.64 UR6, c[0x0][0x220] ;  /* 0x0000880000067ab9 */ /* 0x000fe20000000a00 */
[----:B-1----:R-:W-:Y:S01]  /*0070*/  IMAD.SHL.U32 R0, R0, 0x2, RZ ;  /* 0x0000000200007824 */ /* 0x002fe200078e00ff */
[----:B--2---:R-:W-:-:S04]  /*0080*/  SHF.R.S32.HI R2, RZ, 0x17, R5 ;  /* 0x00000017ff027819 */ /* 0x004fc80000011405 */
[----:B------:R-:W-:Y:S02]  /*0090*/  LOP3.LUT R0, R0, 0xfe, RZ, 0xc0, !PT ;  /* 0x000000fe00007812 */ /* 0x000fe400078ec0ff */
[----:B------:R-:W-:-:S03]  /*00a0*/  SGXT R2, R2, 0x1 ;  /* 0x000000010202781a */ /* 0x000fc60000000200 */
[----:B------:R-:W-:-:S04]  /*00b0*/  IMAD R5, R5, 0x100, R0 ;  /* 0x0000010005057824 */ /* 0x000fc800078e0200 */
[C---:B------:R-:W-:Y:S01]  /*00c0*/  VIADD R17, R5.reuse, 0xfffff400 ;  /* 0xfffff40005117836 */ /* 0x040fe20000000000 */
[CC--:B------:R-:W-:Y:S01]  /*00d0*/  LEA.HI R4, R2.reuse, R5.reuse, RZ, 0xa ;  /* 0x0000000502047211 */ /* 0x0c0fe200078f50ff */
[----:B------:R-:W-:Y:S01]  /*00e0*/  VIADD R19, R5, 0xfffff800 ;  /* 0xfffff80005137836 */ /* 0x000fe20000000000 */
[----:B------:R-:W-:Y:S02]  /*00f0*/  LEA.HI R0, R2, R5, RZ, 0xb ;  /* 0x0000000502007211 */ /* 0x000fe400078f58ff */
[----:B------:R-:W-:Y:S01]  /*0100*/  SHF.R.S32.HI R7, RZ, 0xa, R4 ;  /* 0x0000000aff077819 */ /* 0x000fe20000011404 */
[----:B------:R-:W1:Y:S01]  /*0110*/  LDC.64 R2, c[0x0][0x210] ;  /* 0x00008400ff027b82 */ /* 0x000e620000000a00 */
[----:B------:R-:W-:Y:S02]  /*0120*/  SHF.R.S32.HI R9, RZ, 0xb, R0 ;  /* 0x0000000bff097819 */ /* 0x000fe40000011400 */
[----:B------:R-:W-:Y:S02]  /*0130*/  LEA.HI R4, R4, R7, RZ, 0x1 ;  /* 0x0000000704047211 */ /* 0x000fe400078f08ff */
[----:B------:R-:W-:-:S02]  /*0140*/  LEA.HI R0, R0, R9, RZ, 0x1 ;  /* 0x0000000900007211 */ /* 0x000fc400078f08ff */
[----:B------:R-:W-:Y:S02]  /*0150*/  LOP3.LUT R4, R4, 0xfffffffe, RZ, 0xc0, !PT ;  /* 0xfffffffe04047812 */ /* 0x000fe400078ec0ff */
[----:B------:R-:W-:-:S03]  /*0160*/  LOP3.LUT R0, R0, 0xfffffffe, RZ, 0xc0, !PT ;  /* 0xfffffffe00007812 */ /* 0x000fc600078ec0ff */
[----:B------:R-:W-:Y:S02]  /*0170*/  IMAD.IADD R7, R7, 0x1, -R4 ;  /* 0x0000000107077824 */ /* 0x000fe400078e0a04 */
[----:B------:R-:W-:Y:S01]  /*0180*/  IMAD.IADD R0, R9, 0x1, -R0 ;  /* 0x0000000109007824 */ /* 0x000fe200078e0a00 */
[----:B------:R-:W-:Y:S02]  /*0190*/  CS2R R8, SRZ ;  /* 0x0000000000087805 */ /* 0x000fe4000001ff00 */
[C---:B------:R-:W-:Y:S02]  /*01a0*/  ISETP.GT.AND P5, PT, R7.reuse, RZ, PT ;  /* 0x000000ff0700720c */ /* 0x040fe40003fa4270 */
[----:B------:R-:W-:Y:S02]  /*01b0*/  ISETP.GT.AND P0, PT, R7, -0x1, PT ;  /* 0xffffffff0700780c */ /* 0x000fe40003f04270 */
[C---:B------:R-:W-:Y:S02]  /*01c0*/  ISETP.GT.AND P3, PT, R0.reuse, RZ, P5 ;  /* 0x000000ff0000720c */ /* 0x040fe40002f64270 */
[----:B------:R-:W-:Y:S01]  /*01d0*/  ISETP.GT.AND P4, PT, R0, RZ, P0 ;  /* 0x000000ff0000720c */ /* 0x000fe20000784270 */
[----:B-1----:R-:W-:Y:S01]  /*01e0*/  IMAD.WIDE R16, R17, 0x4, R2 ;  /* 0x0000000411107825 */ /* 0x002fe200078e0202 */
[----:B------:R-:W-:-:S03]  /*01f0*/  ISETP.GE.AND P1, PT, R7, 0x1, PT ;  /* 0x000000010700780c */ /* 0x000fc60003f26270 */
[----:B------:R-:W-:Y:S01]  /*0200*/  IMAD.WIDE R18, R19, 0x4, R2 ;  /* 0x0000000413127825 */ /* 0x000fe200078e0202 */
[----:B------:R-:W-:-:S05]  /*0210*/  ISETP.GT.AND P2, PT, R0, RZ, !P1 ;  /* 0x000000ff0000720c */ /* 0x000fca0004f44270 */
[----:B------:R1:W2:Y:S04]  /*0220*/  @P3 LDG.E.64 R10, desc[UR4][R16.64] ;  /* 0x00000004100a3981 */ /* 0x0002a8000c1e1b00 */
[----:B------:R-:W3:Y:S01]  /*0230*/  @P4 LDG.E.64 R8, desc[UR4][R18.64] ;  /* 0x0000000412084981 */ /* 0x000ee2000c1e1b00 */
[----:B------:R-:W-:-:S04]  /*0240*/  VIADD R13, R5, 0xfffffc00 ;  /* 0xfffffc00050d7836 */ /* 0x000fc80000000000 */
[----:B------:R-:W-:Y:S01]  /*0250*/  IMAD.WIDE R12, R13, 0x4, R2 ;  /* 0x000000040d0c7825 */ /* 0x000fe200078e0202 */
[----:B-1----:R-:W-:-:S04]  /*0260*/  P2R R16, PR, RZ, 0x2 ;  /* 0x00000002ff107803 */ /* 0x002fc80000000000 */
[----:B------:R-:W4:Y:S01]  /*0270*/  @P2 LDG.E.64 R14, desc[UR4][R12.64] ;  /* 0x000000040c0e2981 */ /* 0x000f22000c1e1b00 */
[----:B--2---:R-:W-:Y:S02]  /*0280*/  SEL R4, R11, 0xff800000, P3 ;  /* 0xff8000000b047807 */ /* 0x004fe40001800000 */
[----:B------:R-:W-:Y:S02]  /*0290*/  SEL R17, R10, 0xff800000, P3 ;  /* 0xff8000000a117807 */ /* 0x000fe40001800000 */
[----:B---3--:R-:W-:Y:S02]  /*02a0*/  SEL R9, R9, 0xff800000, P4 ;  /* 0xff80000009097807 */ /* 0x008fe40002000000 */
[----:B------:R-:W-:Y:S02]  /*02b0*/  SEL R8, R8, 0xff800000, P4 ;  /* 0xff80000008087807 */ /* 0x000fe40002000000 */
[----:B------:R-:W-:Y:S02]  /*02c0*/  FSETP.GT.AND P0, PT, R9, R4, PT ;  /* 0x000000040900720b */ /* 0x000fe40003f04000 */
[----:B------:R-:W-:-:S02]  /*02d0*/  FSETP.GT.AND P4, PT, R8, R17, PT ;  /* 0x000000110800720b */ /* 0x000fc40003f84000 */
[----:B------:R-:W-:Y:S02]  /*02e0*/  FSETP.NAN.AND P3, PT, R9, R9, PT ;  /* 0x000000090900720b */ /* 0x000fe40003f68000 */
[----:B----4-:R-:W-:-:S07]  /*02f0*/  SEL R11, R14, 0xff800000, P2 ;  /* 0xff8000000e0b7807 */ /* 0x010fce0001000000 */
[----:B------:R-:W-:Y:S02]  /*0300*/  @!P0 SEL R9, R9, R4, P3 ;  /* 0x0000000409098207 */ /* 0x000fe40001800000 */
[----:B------:R-:W-:Y:S02]  /*0310*/  SEL R4, R15, 0xff800000, P2 ;  /* 0xff8000000f047807 */ /* 0x000fe40001000000 */
[----:B------:R-:W-:Y:S02]  /*0320*/  FSETP.NAN.AND P2, PT, R11, R11, PT ;  /* 0x0000000b0b00720b */ /* 0x000fe40003f48000 */
[C---:B------:R-:W-:Y:S02]  /*0330*/  FSETP.NAN.AND P3, PT, R8.reuse, R8, PT ;  /* 0x000000080800720b */ /* 0x040fe40003f68000 */
[----:B------:R-:W-:Y:S02]  /*0340*/  FSETP.GEU.AND P6, PT, R9, R4, PT ;  /* 0x000000040900720b */ /* 0x000fe40003fce000 */
[----:B------:R-:W-:-:S02]  /*0350*/  @!P4 SEL R8, R8, R17, P3 ;  /* 0x000000110808c207 */ /* 0x000fc40001800000 */
[----:B------:R-:W-:Y:S02]  /*0360*/  P2R R14, PR, RZ, 0x40 ;  /* 0x00000040ff0e7803 */ /* 0x000fe40000000000 */
[----:B------:R-:W-:-:S04]  /*0370*/  FSETP.GEU.AND P3, PT, R8, R11, PT ;  /* 0x0000000b0800720b */ /* 0x000fc80003f6e000 */
[----:B------:R-:W-:Y:S02]  /*0380*/  @!P2 SEL R11, R11, R8, !P3 ;  /* 0x000000080b0ba207 */ /* 0x000fe40005800000 */
[----:B------:R-:W-:-:S13]  /*0390*/  FSETP.NAN.AND P2, PT, R4, R4, PT ;  /* 0x000000040400720b */ /* 0x000fda0003f48000 */
[----:B------:R-:W-:Y:S02]  /*03a0*/  @!P2 SEL R4, R4, R9, !P6 ;  /* 0x000000090404a207 */ /* 0x000fe40007000000 */
[----:B------:R-:W-:Y:S02]  /*03b0*/  CS2R R8, SRZ ;  /* 0x0000000000087805 */ /* 0x000fe4000001ff00 */
[----:B------:R-:W-:-:S13]  /*03c0*/  ISETP.GT.AND P2, PT, R0, -0x1, P5 ;  /* 0xffffffff0000780c */ /* 0x000fda0002f44270 */
[----:B------:R-:W2:Y:S02]  /*03d0*/  @P2 LDG.E.64 R8, desc[UR4][R12.64] ;  /* 0x000000040c082981 */ /* 0x000ea4000c1e1b00 */
[----:B--2---:R-:W-:Y:S02]  /*03e0*/  SEL R15, R9, 0xff800000, P2 ;  /* 0xff800000090f7807 */ /* 0x004fe40001000000 */
[----:B------:R-:W-:Y:S01]  /*03f0*/  SEL R6, R8, 0xff800000, P2 ;  /* 0xff80000008067807 */ /* 0x000fe20001000000 */
[----:B------:R-:W-:Y:S01]  /*0400*/  IMAD.WIDE R8, R5, 0x4, R2 ;  /* 0x0000000405087825 */ /* 0x000fe200078e0202 */
[-C--:B------:R-:W-:Y:S02]  /*0410*/  FSETP.NAN.AND P2, PT, R15, R15.reuse, PT ;  /* 0x0000000f0f00720b */ /* 0x080fe40003f48000 */
[----:B------:R-:W-:Y:S02]  /*0420*/  FSETP.NAN.AND P6, PT, R6, R6, PT ;  /* 0x000000060600720b */ /* 0x000fe40003fc8000 */
[----:B------:R-:W-:-:S04]  /*0430*/  FSETP.GEU.AND P1, PT, R4, R15, PT ;  /* 0x0000000f0400720b */ /* 0x000fc80003f2e000 */
[----:B------:R-:W-:-:S05]  /*0440*/  P2R R12, PR, RZ, 0x2 ;  /* 0x00000002ff0c7803 */ /* 0x000fca0000000000 */
[----:B------:R-:W-:Y:S02]  /*0450*/  @!P2 SEL R15, R15, R4, !P1 ;  /* 0x000000040f0fa207 */ /* 0x000fe40004800000 */
[----:B------:R-:W-:Y:S02]  /*0460*/  FSETP.GEU.AND P2, PT, R11, R6, PT ;  /* 0x000000060b00720b */ /* 0x000fe40003f4e000 */
[----:B------:R-:W-:Y:S02]  /*0470*/  LOP3.LUT R4, R0, R7, RZ, 0xfc, !PT ;  /* 0x0000000700047212 */ /* 0x000fe400078efcff */
[----:B------:R-:W-:Y:S02]  /*0480*/  @!P6 SEL R6, R6, R11, !P2 ;  /* 0x0000000b0606e207 */ /* 0x000fe40005000000 */
[----:B------:R-:W-:Y:S02]  /*0490*/  CS2R R10, SRZ ;  /* 0x00000000000a7805 */ /* 0x000fe4000001ff00 */
[----:B------:R-:W-:-:S13]  /*04a0*/  ISETP.GT.AND P6, PT, R4, -0x1, PT ;  /* 0xffffffff0400780c */ /* 0x000fda0003fc4270 */
[----:B------:R1:W2:Y:S01]  /*04b0*/  @P6 LDG.E.64 R10, desc[UR4][R8.64] ;  /* 0x00000004080a6981 */ /* 0x0002a2000c1e1b00 */
[----:B------:R-:W-:-:S04]  /*04c0*/  VIADD R13, R5, 0x400 ;  /* 0x00000400050d7836 */ /* 0x000fc80000000000 */
[----:B-1----:R-:W-:Y:S01]  /*04d0*/  IMAD.WIDE R8, R13, 0x4, R2 ;  /* 0x000000040d087825 */ /* 0x002fe200078e0202 */
[----:B--2---:R-:W-:Y:S02]  /*04e0*/  SEL R17, R10, 0xff800000, P6 ;  /* 0xff8000000a117807 */ /* 0x004fe40003000000 */
[----:B------:R-:W-:Y:S02]  /*04f0*/  SEL R4, R11, 0xff800000, P6 ;  /* 0xff8000000b047807 */ /* 0x000fe40003000000 */
[----:B------:R-:W-:Y:S02]  /*0500*/  CS2R R10, SRZ ;  /* 0x00000000000a7805 */ /* 0x000fe4000001ff00 */
[-C--:B------:R-:W-:Y:S02]  /*0510*/  FSETP.NAN.AND P6, PT, R17, R17.reuse, PT ;  /* 0x000000111100720b */ /* 0x080fe40003fc8000 */
[----:B------:R-:W-:-:S04]  /*0520*/  FSETP.GEU.AND P1, PT, R6, R17, PT ;  /* 0x000000110600720b */ /* 0x000fc80003f2e000 */
[----:B------:R-:W-:-:S07]  /*0530*/  P2R R18, PR, RZ, 0x2 ;  /* 0x00000002ff127803 */ /* 0x000fce0000000000 */
[----:B------:R-:W-:Y:S02]  /*0540*/  @!P6 SEL R17, R17, R6, !P1 ;  /* 0x000000061111e207 */ /* 0x000fe40004800000 */
[-C--:B------:R-:W-:Y:S02]  /*0550*/  FSETP.NAN.AND P6, PT, R4, R4.reuse, PT ;  /* 0x000000040400720b */ /* 0x080fe40003fc8000 */
[----:B------:R-:W-:-:S04]  /*0560*/  FSETP.GEU.AND P1, PT, R15, R4, PT ;  /* 0x000000040f00720b */ /* 0x000fc80003f2e000 */
[----:B------:R-:W-:-:S07]  /*0570*/  P2R R19, PR, RZ, 0x2 ;  /* 0x00000002ff137803 */ /* 0x000fce0000000000 */
[----:B------:R-:W-:Y:S02]  /*0580*/  @!P6 SEL R4, R4, R15, !P1 ;  /* 0x0000000f0404e207 */ /* 0x000fe40004800000 */
[----:B------:R-:W-:-:S04]  /*0590*/  ISETP.NE.AND P1, PT, R16, RZ, PT ;  /* 0x000000ff1000720c */ /* 0x000fc80003f25270 */
[----:B------:R-:W-:Y:S02]  /*05a0*/  ISETP.GT.AND P6, PT, R0, -0x1, !P1 ;  /* 0xffffffff0000780c */ /* 0x000fe40004fc4270 */
[----:B------:R-:W-:-:S11]  /*05b0*/  P2R R16, PR, RZ, 0x2 ;  /* 0x00000002ff107803 */ /* 0x000fd60000000000 */
[----:B------:R-:W2:Y:S01]  /*05c0*/  @P6 LDG.E.64 R10, desc[UR4][R8.64] ;  /* 0x00000004080a6981 */ /* 0x000ea2000c1e1b00 */
[----:B------:R-:W-:Y:S02]  /*05d0*/  ISETP.LT.AND P5, PT, R0, 0x1, P5 ;  /* 0x000000010000780c */ /* 0x000fe40002fa1270 */
[----:B--2---:R-:W-:Y:S02]  /*05e0*/  SEL R11, R11, 0xff800000, P6 ;  /* 0xff8000000b0b7807 */ /* 0x004fe40003000000 */
[----:B------:R-:W-:Y:S02]  /*05f0*/  SEL R10, R10, 0xff800000, P6 ;  /* 0xff8000000a0a7807 */ /* 0x000fe40003000000 */
[-C--:B------:R-:W-:Y:S02]  /*0600*/  FSETP.NAN.AND P6, PT, R11, R11.reuse, PT ;  /* 0x0000000b0b00720b */ /* 0x080fe40003fc8000 */
[----:B------:R-:W-:-:S04]  /*0610*/  FSETP.GEU.AND P1, PT, R4, R11, PT ;  /* 0x0000000b0400720b */ /* 0x000fc80003f2e000 */
[----:B------:R-:W-:-:S07]  /*0620*/  P2R R15, PR, RZ, 0x2 ;  /* 0x00000002ff0f7803 */ /* 0x000fce0000000000 */
[----:B------:R-:W-:Y:S02]  /*0630*/  @!P6 SEL R11, R11, R4, !P1 ;  /* 0x000000040b0be207 */ /* 0x000fe40004800000 */
[-C--:B------:R-:W-:Y:S02]  /*0640*/  FSETP.NAN.AND P1, PT, R10, R10.reuse, PT ;  /* 0x0000000a0a00720b */ /* 0x080fe40003f28000 */
[----:B------:R-:W-:-:S11]  /*0650*/  FSETP.GEU.AND P6, PT, R17, R10, PT ;  /* 0x0000000a1100720b */ /* 0x000fd60003fce000 */
[----:B------:R-:W-:Y:S02]  /*0660*/  @!P1 SEL R10, R10, R17, !P6 ;  /* 0x000000110a0a9207 */ /* 0x000fe40007000000 */
[----:B------:R-:W-:Y:S02]  /*0670*/  ISETP.NE.AND P1, PT, R12, RZ, PT ;  /* 0x000000ff0c00720c */ /* 0x000fe40003f25270 */
[----:B------:R-:W-:-:S06]  /*0680*/  CS2R R12, SRZ ;  /* 0x00000000000c7805 */ /* 0x000fcc000001ff00 */
[----:B------:R-:W2:Y:S01]  /*0690*/  @P5 LDG.E.64 R12, desc[UR4][R8.64] ;  /* 0x00000004080c5981 */ /* 0x000ea2000c1e1b00 */
[----:B------:R-:W-:Y:S02]  /*06a0*/  SEL R6, RZ, 0x1, !P0 ;  /* 0x00000001ff067807 */ /* 0x000fe40004000000 */
[----:B--2---:R-:W-:Y:S02]  /*06b0*/  SEL R4, R12, 0xff800000, P5 ;  /* 0xff8000000c047807 */ /* 0x004fe40002800000 */
[----:B------:R-:W-:Y:S02]  /*06c0*/  SEL R13, R13, 0xff800000, P5 ;  /* 0xff8000000d0d7807 */ /* 0x000fe40002800000 */
[-C--:B------:R-:W-:Y:S02]  /*06d0*/  FSETP.NAN.AND P5, PT, R4, R4.reuse, PT ;  /* 0x000000040400720b */ /* 0x080fe40003fa8000 */
[----:B------:R-:W-:Y:S02]  /*06e0*/  SEL R12, RZ, 0x1, !P4 ;  /* 0x00000001ff0c7807 */ /* 0x000fe40006000000 */
[----:B------:R-:W-:-:S02]  /*06f0*/  FSETP.GEU.AND P4, PT, R10, R4, PT ;  /* 0x000000040a00720b */ /* 0x000fc40003f8e000 */
[----:B------:R-:W-:Y:S02]  /*0700*/  SEL R12, R12, 0x2, P3 ;  /* 0x000000020c0c7807 */ /* 0x000fe40001800000 */
[-C--:B------:R-:W-:Y:S02]  /*0710*/  FSETP.NAN.AND P3, PT, R13, R13.reuse, PT ;  /* 0x0000000d0d00720b */ /* 0x080fe40003f68000 */
[----:B------:R-:W-:Y:S02]  /*0720*/  FSETP.GEU.AND P0, PT, R11, R13, PT ;  /* 0x0000000d0b00720b */ /* 0x000fe40003f0e000 */
[----:B------:R-:W-:Y:S02]  /*0730*/  SEL R12, R12, 0x3, P2 ;  /* 0x000000030c0c7807 */ /* 0x000fe40001000000 */
[----:B------:R-:W-:Y:S02]  /*0740*/  @!P5 SEL R4, R4, R10, !P4 ;  /* 0x0000000a0404d207 */ /* 0x000fe40006000000 */
[----:B------:R-:W-:-:S04]  /*0750*/  ISETP.GT.AND P5, PT, R7, -0x1, PT ;  /* 0xffffffff0700780c */ /* 0x000fc80003fa4270 */
[----:B------:R-:W-:Y:S02]  /*0760*/  ISETP.LT.AND P2, PT, R0, 0x1, P5 ;  /* 0x000000010000780c */ /* 0x000fe40002f41270 */
[----:B------:R-:W-:Y:S01]  /*0770*/  @!P3 SEL R13, R13, R11, !P0 ;  /* 0x0000000b0d0db207 */ /* 0x000fe20004000000 */
[----:B------:R-:W-:Y:S01]  /*0780*/  VIADD R11, R5, 0x800 ;  /* 0x00000800050b7836 */ /* 0x000fe20000000000 */
[----:B------:R-:W-:-:S03]  /*0790*/  ISETP.NE.AND P3, PT, R14, RZ, PT ;  /* 0x000000ff0e00720c */ /* 0x000fc60003f65270 */
[----:B------:R-:W-:Y:S01]  /*07a0*/  IMAD.WIDE R10, R11, 0x4, R2 ;  /* 0x000000040b0a7825 */ /* 0x000fe200078e0202 */
[----:B------:R-:W-:Y:S02]  /*07b0*/  SEL R9, R6, 0x2, P3 ;  /* 0x0000000206097807 */ /* 0x000fe40001800000 */
[----:B------:R-:W-:-:S06]  /*07c0*/  CS2R R6, SRZ ;  /* 0x0000000000067805 */ /* 0x000fcc000001ff00 */
[----:B------:R1:W2:Y:S01]  /*07d0*/  @P2 LDG.E.64 R6, desc[UR4][R10.64] ;  /* 0x000000040a062981 */ /* 0x0002a2000c1e1b00 */
[----:B------:R-:W-:Y:S02]  /*07e0*/  SEL R9, R9, 0x3, P1 ;  /* 0x0000000309097807 */ /* 0x000fe40000800000 */
[----:B------:R-:W-:-:S04]  /*07f0*/  ISETP.NE.AND P1, PT, R16, RZ, PT ;  /* 0x000000ff1000720c */ /* 0x000fc80003f25270 */
[----:B------:R-:W-:Y:S02]  /*0800*/  ISETP.LT.AND P1, PT, R0, 0x1, !P1 ;  /* 0x000000010000780c */ /* 0x000fe40004f21270 */
[----:B-1----:R-:W-:Y:S02]  /*0810*/  CS2R R10, SRZ ;  /* 0x00000000000a7805 */ /* 0x002fe4000001ff00 */
[----:B--2---:R-:W-:Y:S02]  /*0820*/  SEL R8, R7, 0xff800000, P2 ;  /* 0xff80000007087807 */ /* 0x004fe40001000000 */
[----:B------:R-:W-:Y:S02]  /*0830*/  SEL R7, R6, 0xff800000, P2 ;  /* 0xff80000006077807 */ /* 0x000fe40001000000 */
[-C--:B------:R-:W-:Y:S02]  /*0840*/  FSETP.NAN.AND P3, PT, R8, R8.reuse, PT ;  /* 0x000000080800720b */ /* 0x080fe40003f68000 */
[----:B------:R-:W-:-:S02]  /*0850*/  FSETP.GEU.AND P5, PT, R13, R8, PT ;  /* 0x000000080d00720b */ /* 0x000fc40003fae000 */
[----:B------:R-:W-:-:S04]  /*0860*/  ISETP.NE.AND P2, PT, R18, RZ, PT ;  /* 0x000000ff1200720c */ /* 0x000fc80003f45270 */
[----:B------:R-:W-:-:S05]  /*0870*/  SEL R6, R12, 0x4, P2 ;  /* 0x000000040c067807 */ /* 0x000fca0001000000 */
[----:B------:R-:W-:Y:S01]  /*0880*/  @!P3 SEL R8, R8, R13, !P5 ;  /* 0x0000000d0808b207 */ /* 0x000fe20006800000 */
[----:B------:R-:W-:Y:S01]  /*0890*/  VIADD R13, R5, 0xc00 ;  /* 0x00000c00050d7836 */ /* 0x000fe20000000000 */
[----:B------:R-:W-:Y:S02]  /*08a0*/  FSETP.NAN.AND P2, PT, R7, R7, PT ;  /* 0x000000070700720b */ /* 0x000fe40003f48000 */
[----:B------:R-:W-:Y:S01]  /*08b0*/  ISETP.NE.AND P3, PT, R19, RZ, PT ;  /* 0x000000ff1300720c */ /* 0x000fe20003f65270 */
[----:B------:R-:W-:Y:S02]  /*08c0*/  IMAD.WIDE R12, R13, 0x4, R2 ;  /* 0x000000040d0c7825 */ /* 0x000fe400078e0202 */
[----:B------:R-:W1:Y:S03]  /*08d0*/  LDC.64 R2, c[0x0][0x218] ;  /* 0x00008600ff027b82 */ /* 0x000e660000000a00 */
[----:B------:R-:W2:Y:S01]  /*08e0*/  @P1 LDG.E.64 R10, desc[UR4][R12.64] ;  /* 0x000000040c0a1981 */ /* 0x000ea2000c1e1b00 */
[----:B------:R-:W-:-:S02]  /*08f0*/  SEL R9, R9, 0x4, P3 ;  /* 0x0000000409097807 */ /* 0x000fc40001800000 */
[----:B------:R-:W-:Y:S02]  /*0900*/  SEL R6, R6, 0x5, P6 ;  /* 0x0000000506067807 */ /* 0x000fe40003000000 */
[----:B------:R-:W-:Y:S02]  /*0910*/  ISETP.NE.AND P6, PT, R15, RZ, PT ;  /* 0x000000ff0f00720c */ /* 0x000fe40003fc5270 */
[----:B------:R-:W-:Y:S02]  /*0920*/  FSETP.GEU.AND P3, PT, R4, R7, PT ;  /* 0x000000070400720b */ /* 0x000fe40003f6e000 */
[----:B------:R-:W-:Y:S02]  /*0930*/  SEL R6, R6, 0x6, P4 ;  /* 0x0000000606067807 */ /* 0x000fe40002000000 */
[----:B------:R-:W-:Y:S02]  /*0940*/  @!P2 SEL R7, R7, R4, !P3 ;  /* 0x000000040707a207 */ /* 0x000fe40005800000 */
[----:B------:R-:W-:-:S02]  /*0950*/  SEL R9, R9, 0x5, P6 ;  /* 0x0000000509097807 */ /* 0x000fc40003000000 */
[----:B------:R-:W-:Y:S02]  /*0960*/  SEL R6, R6, 0x7, P3 ;  /* 0x0000000706067807 */ /* 0x000fe40001800000 */
[----:B------:R-:W-:Y:S02]  /*0970*/  SEL R9, R9, 0x6, P0 ;  /* 0x0000000609097807 */ /* 0x000fe40000000000 */
[----:B------:R-:W-:Y:S02]  /*0980*/  IADD3 R4, P4, R5, UR6, RZ ;  /* 0x0000000605047c10 */ /* 0x000fe4000ff9e0ff */
[----:B------:R-:W-:Y:S01]  /*0990*/  SEL R9, R9, 0x7, P5 ;  /* 0x0000000709097807 */ /* 0x000fe20002800000 */
[C---:B-1----:R-:W-:Y:S01]  /*09a0*/  IMAD.WIDE R2, R5.reuse, 0x4, R2 ;  /* 0x0000000405027825 */ /* 0x042fe200078e0202 */
[----:B------:R-:W-:Y:S02]  /*09b0*/  LEA.HI.X.SX32 R5, R5, UR7, 0x1, P4 ;  /* 0x0000000705057c11 */ /* 0x000fe4000a0f0eff */
[----:B--2---:R-:W-:-:S02]  /*09c0*/  SEL R11, R11, 0xff800000, P1 ;  /* 0xff8000000b0b7807 */ /* 0x004fc40000800000 */
[----:B------:R-:W-:Y:S02]  /*09d0*/  SEL R10, R10, 0xff800000, P1 ;  /* 0xff8000000a0a7807 */ /* 0x000fe40000800000 */
[-C--:B------:R-:W-:Y:S02]  /*09e0*/  FSETP.NAN.AND P2, PT, R11, R11.reuse, PT ;  /* 0x0000000b0b00720b */ /* 0x080fe40003f48000 */
[-C--:B------:R-:W-:Y:S02]  /*09f0*/  FSETP.NAN.AND P1, PT, R10, R10.reuse, PT ;  /* 0x0000000a0a00720b */ /* 0x080fe40003f28000 */
[----:B------:R-:W-:Y:S02]  /*0a00*/  FSETP.GEU.AND P3, PT, R7, R10, PT ;  /* 0x0000000a0700720b */ /* 0x000fe40003f6e000 */
[----:B------:R-:W-:Y:S02]  /*0a10*/  FSETP.GEU.AND P0, PT, R8, R11, PT ;  /* 0x0000000b0800720b */ /* 0x000fe40003f0e000 */
[----:B------:R-:W-:-:S02]  /*0a20*/  SEL R6, R6, 0x8, P3 ;  /* 0x0000000806067807 */ /* 0x000fc40001800000 */
[----:B------:R-:W-:Y:S02]  /*0a30*/  SEL R9, R9, 0x8, P0 ;  /* 0x0000000809097807 */ /* 0x000fe40000000000 */
[----:B------:R-:W-:Y:S02]  /*0a40*/  LOP3.LUT R6, R6, 0xff, RZ, 0xc0, !PT ;  /* 0x000000ff06067812 */ /* 0x000fe400078ec0ff */
[----:B------:R-:W-:Y:S02]  /*0a50*/  @!P2 SEL R11, R11, R8, !P0 ;  /* 0x000000080b0ba207 */ /* 0x000fe40004000000 */
[----:B------:R-:W-:Y:S01]  /*0a60*/  @!P1 SEL R10, R10, R7, !P3 ;  /* 0x000000070a0a9207 */ /* 0x000fe20005800000 */
[----:B------:R-:W-:-:S04]  /*0a70*/  IMAD R9, R9, 0x100, R6 ;  /* 0x0000010009097824 */ /* 0x000fc800078e0206 */
[----:B------:R-:W-:Y:S04]  /*0a80*/  STG.E.64 desc[UR4][R2.64], R10 ;  /* 0x0000000a02007986 */ /* 0x000fe8000c101b04 */
[----:B------:R-:W-:Y:S01]  /*0a90*/  STG.E.U16 desc[UR4][R4.64], R9 ;  /* 0x0000000904007986 */ /* 0x000fe2000c101504 */
[----:B------:R-:W-:Y:S05]  /*0aa0*/  EXIT ;  /* 0x000000000000794d */ /* 0x000fea0003800000 */
.L_x_0:
[----:B------:R-:W-:-:S00]  /*0ab0*/  BRA `(.L_x_0) ;  /* 0xfffffffc00fc7947 */ /* 0x000fc0000383ffff */
[----:B------:R-:W-:-:S00]  /*0ac0*/  NOP ;  /* 0x0000000000007918 */ /* 0x000fc00000000000 */
        /* <DEDUP_REMOVED lines=11> */
.L_x_1:


//--------------------- .nv.constant0.triton_poi_fused_max_pool2d_with_indices_70 --------------------------
	.section	.nv.constant0.triton_poi_fused_max_pool2d_with_indices_70,"a",@progbits
	.sectionflags	@""
	.align	4
.nv.constant0.triton_poi_fused_max_pool2d_with_indices_70:
	.zero		556
